//
// Generated by NVIDIA NVVM Compiler
//
// Compiler Build ID: CL-36424714
// Cuda compilation tools, release 13.0, V13.0.88
// Based on NVVM 20.0.0
//

.version 9.0
.target sm_100
.address_size 64

	// .globl	_Z10simple_addPiS_S_i

.visible .entry _Z10simple_addPiS_S_i(
	.param .u64 .ptr .align 1 _Z10simple_addPiS_S_i_param_0,
	.param .u64 .ptr .align 1 _Z10simple_addPiS_S_i_param_1,
	.param .u64 .ptr .align 1 _Z10simple_addPiS_S_i_param_2,
	.param .u32 _Z10simple_addPiS_S_i_param_3
)
{
	.reg .pred 	%p<2>;
	.reg .b32 	%r<9>;
	.reg .b64 	%rd<11>;

	ld.param.u64 	%rd1, [_Z10simple_addPiS_S_i_param_0];
	ld.param.u64 	%rd2, [_Z10simple_addPiS_S_i_param_1];
	ld.param.u64 	%rd3, [_Z10simple_addPiS_S_i_param_2];
	ld.param.u32 	%r2, [_Z10simple_addPiS_S_i_param_3];
	mov.u32 	%r3, %tid.x;
	mov.u32 	%r4, %ctaid.x;
	mov.u32 	%r5, %ntid.x;
	mad.lo.s32 	%r1, %r4, %r5, %r3;
	setp.ge.s32 	%p1, %r1, %r2;
	@%p1 bra 	$L__BB0_2;
	cvta.to.global.u64 	%rd4, %rd1;
	cvta.to.global.u64 	%rd5, %rd2;
	cvta.to.global.u64 	%rd6, %rd3;
	mul.wide.s32 	%rd7, %r1, 4;
	add.s64 	%rd8, %rd4, %rd7;
	ld.global.u32 	%r6, [%rd8];
	add.s64 	%rd9, %rd5, %rd7;
	ld.global.u32 	%r7, [%rd9];
	add.s32 	%r8, %r7, %r6;
	add.s64 	%rd10, %rd6, %rd7;
	st.global.u32 	[%rd10], %r8;
$L__BB0_2:
	ret;

}


// ===== COMPILED SASS (sm_100) =====

	.target	sm_100

	.elftype	@"ET_EXEC"


//--------------------- .note.nv.tkinfo           --------------------------
	.section	.note.nv.tkinfo,"",@"SHT_NOTE"
	.sectionflags	@"SHF_NOTE_NV_TKINFO"
	.tkinfo
        /*0018*/ 	.word	0x00000002
        /*0030*/ 	.string	""
        /*0030*/ 	.string	"ptxas"
        /*0030*/ 	.string	"Cuda compilation tools, release 13.0, V13.0.88"
        /*0030*/ 	.string	"Build cuda_13.0.r13.0/compiler.36424714_0"
        /*0030*/ 	.string	"-arch sm_100 -m 64 "



//--------------------- .note.nv.cuinfo           --------------------------
	.section	.note.nv.cuinfo,"",@"SHT_NOTE"
	.sectionflags	@"SHF_NOTE_NV_CUINFO"
        /*0018*/ 	.short	0x0002
        /*001a*/ 	.short	0x0064
        /*001c*/ 	.short	0x0082
	.zero		2


//--------------------- .nv.info                  --------------------------
	.section	.nv.info,"",@"SHT_CUDA_INFO"
	.align	4


	//----- nvinfo : EIATTR_REGCOUNT
	.align		4
        /*0000*/ 	.byte	0x04, 0x2f
        /*0002*/ 	.short	(.L_1 - .L_0)
	.align		4
.L_0:
        /*0004*/ 	.word	index@(_Z10simple_addPiS_S_i)
        /*0008*/ 	.word	0x0000000c


	//----- nvinfo : EIATTR_FRAME_SIZE
	.align		4
.L_1:
        /*000c*/ 	.byte	0x04, 0x11
        /*000e*/ 	.short	(.L_3 - .L_2)
	.align		4
.L_2:
        /*0010*/ 	.word	index@(_Z10simple_addPiS_S_i)
        /*0014*/ 	.word	0x00000000


	//----- nvinfo : EIATTR_MIN_STACK_SIZE
	.align		4
.L_3:
        /*0018*/ 	.byte	0x04, 0x12
        /*001a*/ 	.short	(.L_5 - .L_4)
	.align		4
.L_4:
        /*001c*/ 	.word	index@(_Z10simple_addPiS_S_i)
        /*0020*/ 	.word	0x00000000
.L_5:


//--------------------- .nv.compat                --------------------------
	.section	.nv.compat,"",@"SHT_CUDA_COMPAT_INFO"
	.align	4
        /*0000*/ 	.byte	0x02, 0x09, 0x00, 0x00, 0x02, 0x02, 0x01, 0x00, 0x02, 0x05, 0x05, 0x00, 0x03, 0x07, 0x01, 0x01
        /*0010*/ 	.byte	0x02, 0x03, 0x00, 0x00, 0x02, 0x06, 0x01, 0x00, 0x04, 0x0b, 0x08, 0x00, 0x09, 0x00, 0x00, 0x00
        /*0020*/ 	.byte	0x00, 0x00, 0x00, 0x00


//--------------------- .nv.info._Z10simple_addPiS_S_i --------------------------
	.section	.nv.info._Z10simple_addPiS_S_i,"",@"SHT_CUDA_INFO"
	.sectionflags	@""
	.align	4


	//----- nvinfo : EIATTR_CUDA_API_VERSION
	.align		4
        /*0000*/ 	.byte	0x04, 0x37
        /*0002*/ 	.short	(.L_7 - .L_6)
.L_6:
        /*0004*/ 	.word	0x00000082


	//----- nvinfo : EIATTR_KPARAM_INFO
	.align		4
.L_7:
        /*0008*/ 	.byte	0x04, 0x17
        /*000a*/ 	.short	(.L_9 - .L_8)
.L_8:
        /*000c*/ 	.word	0x00000000
        /*0010*/ 	.short	0x0003
        /*0012*/ 	.short	0x0018
        /*0014*/ 	.byte	0x00, 0xf0, 0x11, 0x00


	//----- nvinfo : EIATTR_KPARAM_INFO
	.align		4
.L_9:
        /*0018*/ 	.byte	0x04, 0x17
        /*001a*/ 	.short	(.L_11 - .L_10)
.L_10:
        /*001c*/ 	.word	0x00000000
        /*0020*/ 	.short	0x0002
        /*0022*/ 	.short	0x0010
        /*0024*/ 	.byte	0x00, 0xf5, 0x21, 0x00


	//----- nvinfo : EIATTR_KPARAM_INFO
	.align		4
.L_11:
        /*0028*/ 	.byte	0x04, 0x17
        /*002a*/ 	.short	(.L_13 - .L_12)
.L_12:
        /*002c*/ 	.word	0x00000000
        /*0030*/ 	.short	0x0001
        /*0032*/ 	.short	0x0008
        /*0034*/ 	.byte	0x00, 0xf5, 0x21, 0x00


	//----- nvinfo : EIATTR_KPARAM_INFO
	.align		4
.L_13:
        /*0038*/ 	.byte	0x04, 0x17
        /*003a*/ 	.short	(.L_15 - .L_14)
.L_14:
        /*003c*/ 	.word	0x00000000
        /*0040*/ 	.short	0x0000
        /*0042*/ 	.short	0x0000
        /*0044*/ 	.byte	0x00, 0xf5, 0x21, 0x00


	//----- nvinfo : EIATTR_SPARSE_MMA_MASK
	.align		4
.L_15:
        /*0048*/ 	.byte	0x03, 0x50
        /*004a*/ 	.short	0x0000


	//----- nvinfo : EIATTR_MAXREG_COUNT
	.align		4
        /*004c*/ 	.byte	0x03, 0x1b
        /*004e*/ 	.short	0x00ff


	//----- nvinfo : EIATTR_MERCURY_ISA_VERSION
	.align		4
        /*0050*/ 	.byte	0x03, 0x5f
        /*0052*/ 	.short	0x0101


	//----- nvinfo : EIATTR_VRC_CTA_INIT_COUNT
	.align		4
        /*0054*/ 	.byte	0x02, 0x4a
	.zero		1
	.zero		1


	//----- nvinfo : EIATTR_EXIT_INSTR_OFFSETS
	.align		4
        /*0058*/ 	.byte	0x04, 0x1c
        /*005a*/ 	.short	(.L_17 - .L_16)


	//   ....[0]....
.L_16:
        /*005c*/ 	.word	0x00000070


	//   ....[1]....
        /*0060*/ 	.word	0x00000130


	//----- nvinfo : EIATTR_CBANK_PARAM_SIZE
	.align		4
.L_17:
        /*0064*/ 	.byte	0x03, 0x19
        /*0066*/ 	.short	0x001c


	//----- nvinfo : EIATTR_PARAM_CBANK
	.align		4
        /*0068*/ 	.byte	0x04, 0x0a
        /*006a*/ 	.short	(.L_19 - .L_18)
	.align		4
.L_18:
        /*006c*/ 	.word	index@(.nv.constant0._Z10simple_addPiS_S_i)
        /*0070*/ 	.short	0x0380
        /*0072*/ 	.short	0x001c


	//----- nvinfo : EIATTR_SW_WAR
	.align		4
.L_19:
        /*0074*/ 	.byte	0x04, 0x36
        /*0076*/ 	.short	(.L_21 - .L_20)
.L_20:
        /*0078*/ 	.word	0x00000008
.L_21:


//--------------------- .nv.callgraph             --------------------------
	.section	.nv.callgraph,"",@"SHT_CUDA_CALLGRAPH"
	.align	4
	.sectionentsize	8
	.align		4
        /*0000*/ 	.word	0x00000000
	.align		4
        /*0004*/ 	.word	0xffffffff
	.align		4
        /*0008*/ 	.word	0x00000000
	.align		4
        /*000c*/ 	.word	0xfffffffe
	.align		4
        /*0010*/ 	.word	0x00000000
	.align		4
        /*0014*/ 	.word	0xfffffffd
	.align		4
        /*0018*/ 	.word	0x00000000
	.align		4
        /*001c*/ 	.word	0xfffffffc


//--------------------- .text._Z10simple_addPiS_S_i --------------------------
	.section	.text._Z10simple_addPiS_S_i,"ax",@progbits
	.align	128
        .global         _Z10simple_addPiS_S_i
        .type           _Z10simple_addPiS_S_i,@function
        .size           _Z10simple_addPiS_S_i,(.L_x_1 - _Z10simple_addPiS_S_i)
        .other          _Z10simple_addPiS_S_i,@"STO_CUDA_ENTRY STV_DEFAULT"
_Z10simple_addPiS_S_i:
.text._Z10simple_addPiS_S_i:
[----:B------:R-:W-:Y:S01]  /*0000*/  LDC R1, c[0x0][0x37c] ;  /* 0x0000df00ff017b82 */ /* 0x000fe20000000800 */
[----:B------:R-:W0:Y:S07]  /*0010*/  S2R R9, SR_TID.X ;  /* 0x0000000000097919 */ /* 0x000e2e0000002100 */
[----:B------:R-:W0:Y:S01]  /*0020*/  S2UR UR4, SR_CTAID.X ;  /* 0x00000000000479c3 */ /* 0x000e220000002500 */
[----:B------:R-:W1:Y:S07]  /*0030*/  LDCU UR5, c[0x0][0x398] ;  /* 0x00007300ff0577ac */ /* 0x000e6e0008000800 */
[----:B------:R-:W0:Y:S02]  /*0040*/  LDC R0, c[0x0][0x360] ;  /* 0x0000d800ff007b82 */ /* 0x000e240000000800 */
[----:B0-----:R-:W-:-:S05]  /*0050*/  IMAD R9, R0, UR4, R9 ;  /* 0x0000000400097c24 */ /* 0x001fca000f8e0209 */
[----:B-1----:R-:W-:-:S13]  /*0060*/  ISETP.GE.AND P0, PT, R9, UR5, PT ;  /* 0x0000000509007c0c */ /* 0x002fda000bf06270 */
[----:B------:R-:W-:Y:S05]  /*0070*/  @P0 EXIT ;  /* 0x000000000000094d */ /* 0x000fea0003800000 */
[----:B------:R-:W0:Y:S01]  /*0080*/  LDC.64 R2, c[0x0][0x380] ;  /* 0x0000e000ff027b82 */ /* 0x000e220000000a00 */
[----:B------:R-:W1:Y:S07]  /*0090*/  LDCU.64 UR4, c[0x0][0x358] ;  /* 0x00006b00ff0477ac */ /* 0x000e6e0008000a00 */
[----:B------:R-:W2:Y:S08]  /*00a0*/  LDC.64 R4, c[0x0][0x388] ;  /* 0x0000e200ff047b82 */ /* 0x000eb00000000a00 */
[----:B------:R-:W3:Y:S01]  /*00b0*/  LDC.64 R6, c[0x0][0x390] ;  /* 0x0000e400ff067b82 */ /* 0x000ee20000000a00 */
[----:B0-----:R-:W-:-:S06]  /*00c0*/  IMAD.WIDE R2, R9, 0x4, R2 ;  /* 0x0000000409027825 */ /* 0x001fcc00078e0202 */
[----:B-1----:R-:W4:Y:S01]  /*00d0*/  LDG.E R2, desc[UR4][R2.64] ;  /* 0x0000000402027981 */ /* 0x002f22000c1e1900 */
[----:B--2---:R-:W-:-:S06]  /*00e0*/  IMAD.WIDE R4, R9, 0x4, R4 ;  /* 0x0000000409047825 */ /* 0x004fcc00078e0204 */
[----:B------:R-:W4:Y:S01]  /*00f0*/  LDG.E R5, desc[UR4][R4.64] ;  /* 0x0000000404057981 */ /* 0x000f22000c1e1900 */
[----:B---3--:R-:W-:Y:S01]  /*0100*/  IMAD.WIDE R6, R9, 0x4, R6 ;  /* 0x0000000409067825 */ /* 0x008fe200078e0206 */
[----:B----4-:R-:W-:-:S05]  /*0110*/  IADD3 R9, PT, PT, R2, R5, RZ ;  /* 0x0000000502097210 */ /* 0x010fca0007ffe0ff */
[----:B------:R-:W-:Y:S01]  /*0120*/  STG.E desc[UR4][R6.64], R9 ;  /* 0x0000000906007986 */ /* 0x000fe2000c101904 */
[----:B------:R-:W-:Y:S05]  /*0130*/  EXIT ;  /* 0x000000000000794d */ /* 0x000fea0003800000 */
.L_x_0:
[----:B------:R-:W-:-:S00]  /*0140*/  BRA `(.L_x_0) ;  /* 0xfffffffc00fc7947 */ /* 0x000fc0000383ffff */
[----:B------:R-:W-:-:S00]  /*0150*/  NOP ;  /* 0x0000000000007918 */ /* 0x000fc00000000000 */
        /* <DEDUP_REMOVED lines=10> */
.L_x_1:


//--------------------- .nv.shared.reserved.0     --------------------------
	.section	.nv.shared.reserved.0,"aw",@nobits
	.weak		__nv_reservedSMEM_offset_0_alias
	.size		__nv_reservedSMEM_offset_0_alias, 0, 64
	.other		__nv_reservedSMEM_offset_0_alias,@"STO_CUDA_RESERVED_SHARED STV_DEFAULT"
__nv_reservedSMEM_offset_0_alias:
	.zero		0
	.zero		64


//--------------------- .nv.constant0._Z10simple_addPiS_S_i --------------------------
	.section	.nv.constant0._Z10simple_addPiS_S_i,"a",@progbits
	.sectionflags	@""
	.align	4
.nv.constant0._Z10simple_addPiS_S_i:
	.zero		924


//--------------------- SYMBOLS --------------------------

	.type		.nv.reservedSmem.offset0,@object
	.size		.nv.reservedSmem.offset0,0x4
